//
// Generated by NVIDIA NVVM Compiler
//
// Compiler Build ID: CL-36424714
// Cuda compilation tools, release 13.0, V13.0.88
// Based on NVVM 20.0.0
//

.version 9.0
.target sm_100
.address_size 64

	// .globl	_Z11ConvolutionPdS_

.visible .entry _Z11ConvolutionPdS_(
	.param .u64 .ptr .align 1 _Z11ConvolutionPdS__param_0,
	.param .u64 .ptr .align 1 _Z11ConvolutionPdS__param_1
)
{
	.reg .pred 	%p<4>;
	.reg .b32 	%r<13>;
	.reg .b64 	%rd<9>;
	.reg .b64 	%fd<19>;

	ld.param.u64 	%rd1, [_Z11ConvolutionPdS__param_0];
	ld.param.u64 	%rd2, [_Z11ConvolutionPdS__param_1];
	mov.u32 	%r3, %ctaid.y;
	mov.u32 	%r4, %ntid.y;
	mov.u32 	%r5, %tid.y;
	mad.lo.s32 	%r1, %r3, %r4, %r5;
	mov.u32 	%r6, %ctaid.x;
	mov.u32 	%r7, %ntid.x;
	mov.u32 	%r8, %tid.x;
	mad.lo.s32 	%r2, %r6, %r7, %r8;
	add.s32 	%r9, %r2, 1;
	setp.gt.u32 	%p1, %r1, 4093;
	setp.gt.s32 	%p2, %r9, 4094;
	or.pred  	%p3, %p1, %p2;
	@%p3 bra 	$L__BB0_2;
	cvta.to.global.u64 	%rd3, %rd1;
	cvta.to.global.u64 	%rd4, %rd2;
	shl.b32 	%r10, %r1, 12;
	add.s32 	%r11, %r10, %r2;
	mul.wide.s32 	%rd5, %r11, 8;
	add.s64 	%rd6, %rd3, %rd5;
	ld.global.f64 	%fd1, [%rd6];
	ld.global.f64 	%fd2, [%rd6+32768];
	mul.f64 	%fd3, %fd2, 0dBFD3333333333333;
	fma.rn.f64 	%fd4, %fd1, 0d3FC999999999999A, %fd3;
	ld.global.f64 	%fd5, [%rd6+65536];
	fma.rn.f64 	%fd6, %fd5, 0d3FD999999999999A, %fd4;
	add.s32 	%r12, %r11, 1;
	ld.global.f64 	%fd7, [%rd6+8];
	fma.rn.f64 	%fd8, %fd7, 0d3FE0000000000000, %fd6;
	ld.global.f64 	%fd9, [%rd6+32776];
	fma.rn.f64 	%fd10, %fd9, 0d3FE3333333333333, %fd8;
	ld.global.f64 	%fd11, [%rd6+65544];
	fma.rn.f64 	%fd12, %fd11, 0d3FE6666666666666, %fd10;
	ld.global.f64 	%fd13, [%rd6+16];
	fma.rn.f64 	%fd14, %fd13, 0dBFE999999999999A, %fd12;
	ld.global.f64 	%fd15, [%rd6+32784];
	fma.rn.f64 	%fd16, %fd15, 0dBFECCCCCCCCCCCCD, %fd14;
	ld.global.f64 	%fd17, [%rd6+65552];
	fma.rn.f64 	%fd18, %fd17, 0d3FB999999999999A, %fd16;
	mul.wide.s32 	%rd7, %r12, 8;
	add.s64 	%rd8, %rd4, %rd7;
	st.global.f64 	[%rd8+32768], %fd18;
$L__BB0_2:
	ret;

}


// ===== COMPILED SASS (sm_100) =====

	.target	sm_100

	.elftype	@"ET_EXEC"


//--------------------- .note.nv.tkinfo           --------------------------
	.section	.note.nv.tkinfo,"",@"SHT_NOTE"
	.sectionflags	@"SHF_NOTE_NV_TKINFO"
	.tkinfo
        /*0018*/ 	.word	0x00000002
        /*0030*/ 	.string	""
        /*0030*/ 	.string	"ptxas"
        /*0030*/ 	.string	"Cuda compilation tools, release 13.0, V13.0.88"
        /*0030*/ 	.string	"Build cuda_13.0.r13.0/compiler.36424714_0"
        /*0030*/ 	.string	"-arch sm_100 -m 64 "



//--------------------- .note.nv.cuinfo           --------------------------
	.section	.note.nv.cuinfo,"",@"SHT_NOTE"
	.sectionflags	@"SHF_NOTE_NV_CUINFO"
        /*0018*/ 	.short	0x0002
        /*001a*/ 	.short	0x0064
        /*001c*/ 	.short	0x0082
	.zero		2


//--------------------- .nv.info                  --------------------------
	.section	.nv.info,"",@"SHT_CUDA_INFO"
	.align	4


	//----- nvinfo : EIATTR_REGCOUNT
	.align		4
        /*0000*/ 	.byte	0x04, 0x2f
        /*0002*/ 	.short	(.L_1 - .L_0)
	.align		4
.L_0:
        /*0004*/ 	.word	index@(_Z11ConvolutionPdS_)
        /*0008*/ 	.word	0x00000018


	//----- nvinfo : EIATTR_FRAME_SIZE
	.align		4
.L_1:
        /*000c*/ 	.byte	0x04, 0x11
        /*000e*/ 	.short	(.L_3 - .L_2)
	.align		4
.L_2:
        /*0010*/ 	.word	index@(_Z11ConvolutionPdS_)
        /*0014*/ 	.word	0x00000000


	//----- nvinfo : EIATTR_MIN_STACK_SIZE
	.align		4
.L_3:
        /*0018*/ 	.byte	0x04, 0x12
        /*001a*/ 	.short	(.L_5 - .L_4)
	.align		4
.L_4:
        /*001c*/ 	.word	index@(_Z11ConvolutionPdS_)
        /*0020*/ 	.word	0x00000000
.L_5:


//--------------------- .nv.compat                --------------------------
	.section	.nv.compat,"",@"SHT_CUDA_COMPAT_INFO"
	.align	4
        /*0000*/ 	.byte	0x02, 0x09, 0x00, 0x00, 0x02, 0x02, 0x01, 0x00, 0x02, 0x05, 0x05, 0x00, 0x03, 0x07, 0x01, 0x01
        /*0010*/ 	.byte	0x02, 0x03, 0x00, 0x00, 0x02, 0x06, 0x01, 0x00, 0x04, 0x0b, 0x08, 0x00, 0x01, 0x00, 0x00, 0x00
        /*0020*/ 	.byte	0x00, 0x00, 0x00, 0x00


//--------------------- .nv.info._Z11ConvolutionPdS_ --------------------------
	.section	.nv.info._Z11ConvolutionPdS_,"",@"SHT_CUDA_INFO"
	.sectionflags	@""
	.align	4


	//----- nvinfo : EIATTR_CUDA_API_VERSION
	.align		4
        /*0000*/ 	.byte	0x04, 0x37
        /*0002*/ 	.short	(.L_7 - .L_6)
.L_6:
        /*0004*/ 	.word	0x00000082


	//----- nvinfo : EIATTR_KPARAM_INFO
	.align		4
.L_7:
        /*0008*/ 	.byte	0x04, 0x17
        /*000a*/ 	.short	(.L_9 - .L_8)
.L_8:
        /*000c*/ 	.word	0x00000000
        /*0010*/ 	.short	0x0001
        /*0012*/ 	.short	0x0008
        /*0014*/ 	.byte	0x00, 0xf5, 0x21, 0x00


	//----- nvinfo : EIATTR_KPARAM_INFO
	.align		4
.L_9:
        /*0018*/ 	.byte	0x04, 0x17
        /*001a*/ 	.short	(.L_11 - .L_10)
.L_10:
        /*001c*/ 	.word	0x00000000
        /*0020*/ 	.short	0x0000
        /*0022*/ 	.short	0x0000
        /*0024*/ 	.byte	0x00, 0xf5, 0x21, 0x00


	//----- nvinfo : EIATTR_SPARSE_MMA_MASK
	.align		4
.L_11:
        /*0028*/ 	.byte	0x03, 0x50
        /*002a*/ 	.short	0x0000


	//----- nvinfo : EIATTR_MAXREG_COUNT
	.align		4
        /*002c*/ 	.byte	0x03, 0x1b
        /*002e*/ 	.short	0x00ff


	//----- nvinfo : EIATTR_MERCURY_ISA_VERSION
	.align		4
        /*0030*/ 	.byte	0x03, 0x5f
        /*0032*/ 	.short	0x0101


	//----- nvinfo : EIATTR_VRC_CTA_INIT_COUNT
	.align		4
        /*0034*/ 	.byte	0x02, 0x4a
	.zero		1
	.zero		1


	//----- nvinfo : EIATTR_EXIT_INSTR_OFFSETS
	.align		4
        /*0038*/ 	.byte	0x04, 0x1c
        /*003a*/ 	.short	(.L_13 - .L_12)


	//   ....[0]....
.L_12:
        /*003c*/ 	.word	0x000000c0


	//   ....[1]....
        /*0040*/ 	.word	0x00000360


	//----- nvinfo : EIATTR_CBANK_PARAM_SIZE
	.align		4
.L_13:
        /*0044*/ 	.byte	0x03, 0x19
        /*0046*/ 	.short	0x0010


	//----- nvinfo : EIATTR_PARAM_CBANK
	.align		4
        /*0048*/ 	.byte	0x04, 0x0a
        /*004a*/ 	.short	(.L_15 - .L_14)
	.align		4
.L_14:
        /*004c*/ 	.word	index@(.nv.constant0._Z11ConvolutionPdS_)
        /*0050*/ 	.short	0x0380
        /*0052*/ 	.short	0x0010


	//----- nvinfo : EIATTR_SW_WAR
	.align		4
.L_15:
        /*0054*/ 	.byte	0x04, 0x36
        /*0056*/ 	.short	(.L_17 - .L_16)
.L_16:
        /*0058*/ 	.word	0x00000008
.L_17:


//--------------------- .nv.callgraph             --------------------------
	.section	.nv.callgraph,"",@"SHT_CUDA_CALLGRAPH"
	.align	4
	.sectionentsize	8
	.align		4
        /*0000*/ 	.word	0x00000000
	.align		4
        /*0004*/ 	.word	0xffffffff
	.align		4
        /*0008*/ 	.word	0x00000000
	.align		4
        /*000c*/ 	.word	0xfffffffe
	.align		4
        /*0010*/ 	.word	0x00000000
	.align		4
        /*0014*/ 	.word	0xfffffffd
	.align		4
        /*0018*/ 	.word	0x00000000
	.align		4
        /*001c*/ 	.word	0xfffffffc


//--------------------- .text._Z11ConvolutionPdS_ --------------------------
	.section	.text._Z11ConvolutionPdS_,"ax",@progbits
	.align	128
        .global         _Z11ConvolutionPdS_
        .type           _Z11ConvolutionPdS_,@function
        .size           _Z11ConvolutionPdS_,(.L_x_1 - _Z11ConvolutionPdS_)
        .other          _Z11ConvolutionPdS_,@"STO_CUDA_ENTRY STV_DEFAULT"
_Z11ConvolutionPdS_:
.text._Z11ConvolutionPdS_:
[----:B------:R-:W-:Y:S01]  /*0000*/  LDC R1, c[0x0][0x37c] ;  /* 0x0000df00ff017b82 */ /* 0x000fe20000000800 */
[----:B------:R-:W0:Y:S07]  /*0010*/  S2R R2, SR_TID.X ;  /* 0x0000000000027919 */ /* 0x000e2e0000002100 */
[----:B------:R-:W1:Y:S01]  /*0020*/  LDC R0, c[0x0][0x364] ;  /* 0x0000d900ff007b82 */ /* 0x000e620000000800 */
[----:B------:R-:W1:Y:S07]  /*0030*/  S2R R5, SR_TID.Y ;  /* 0x0000000000057919 */ /* 0x000e6e0000002200 */
[----:B------:R-:W0:Y:S08]  /*0040*/  S2UR UR5, SR_CTAID.X ;  /* 0x00000000000579c3 */ /* 0x000e300000002500 */
[----:B------:R-:W0:Y:S08]  /*0050*/  LDC R3, c[0x0][0x360] ;  /* 0x0000d800ff037b82 */ /* 0x000e300000000800 */
[----:B------:R-:W1:Y:S01]  /*0060*/  S2UR UR4, SR_CTAID.Y ;  /* 0x00000000000479c3 */ /* 0x000e620000002600 */
[----:B0-----:R-:W-:-:S05]  /*0070*/  IMAD R3, R3, UR5, R2 ;  /* 0x0000000503037c24 */ /* 0x001fca000f8e0202 */
[----:B------:R-:W-:Y:S01]  /*0080*/  IADD3 R2, PT, PT, R3, 0x1, RZ ;  /* 0x0000000103027810 */ /* 0x000fe20007ffe0ff */
[----:B-1----:R-:W-:-:S03]  /*0090*/  IMAD R0, R0, UR4, R5 ;  /* 0x0000000400007c24 */ /* 0x002fc6000f8e0205 */
[----:B------:R-:W-:-:S04]  /*00a0*/  ISETP.GT.AND P0, PT, R2, 0xffe, PT ;  /* 0x00000ffe0200780c */ /* 0x000fc80003f04270 */
[----:B------:R-:W-:-:S13]  /*00b0*/  ISETP.GT.U32.OR P0, PT, R0, 0xffd, P0 ;  /* 0x00000ffd0000780c */ /* 0x000fda0000704470 */
[----:B------:R-:W-:Y:S05]  /*00c0*/  @P0 EXIT ;  /* 0x000000000000094d */ /* 0x000fea0003800000 */
[----:B------:R-:W0:Y:S01]  /*00d0*/  LDC.64 R12, c[0x0][0x380] ;  /* 0x0000e000ff0c7b82 */ /* 0x000e220000000a00 */
[----:B------:R-:W1:Y:S01]  /*00e0*/  LDCU.64 UR4, c[0x0][0x358] ;  /* 0x00006b00ff0477ac */ /* 0x000e620008000a00 */
[----:B------:R-:W-:-:S05]  /*00f0*/  LEA R0, R0, R3, 0xc ;  /* 0x0000000300007211 */ /* 0x000fca00078e60ff */
[----:B0-----:R-:W-:-:S05]  /*0100*/  IMAD.WIDE R12, R0, 0x8, R12 ;  /* 0x00000008000c7825 */ /* 0x001fca00078e020c */
[----:B-1----:R-:W2:Y:S04]  /*0110*/  LDG.E.64 R16, desc[UR4][R12.64+0x8000] ;  /* 0x008000040c107981 */ /* 0x002ea8000c1e1b00 */
[----:B------:R-:W3:Y:S04]  /*0120*/  LDG.E.64 R14, desc[UR4][R12.64] ;  /* 0x000000040c0e7981 */ /* 0x000ee8000c1e1b00 */
[----:B------:R-:W4:Y:S04]  /*0130*/  LDG.E.64 R18, desc[UR4][R12.64+0x10000] ;  /* 0x010000040c127981 */ /* 0x000f28000c1e1b00 */
[----:B------:R-:W5:Y:S04]  /*0140*/  LDG.E.64 R20, desc[UR4][R12.64+0x8] ;  /* 0x000008040c147981 */ /* 0x000f68000c1e1b00 */
[----:B------:R-:W5:Y:S04]  /*0150*/  LDG.E.64 R8, desc[UR4][R12.64+0x8008] ;  /* 0x008008040c087981 */ /* 0x000f68000c1e1b00 */
[----:B------:R-:W5:Y:S04]  /*0160*/  LDG.E.64 R6, desc[UR4][R12.64+0x10008] ;  /* 0x010008040c067981 */ /* 0x000f68000c1e1b00 */
[----:B------:R-:W5:Y:S04]  /*0170*/  LDG.E.64 R2, desc[UR4][R12.64+0x10] ;  /* 0x000010040c027981 */ /* 0x000f68000c1e1b00 */
[----:B------:R-:W5:Y:S04]  /*0180*/  LDG.E.64 R4, desc[UR4][R12.64+0x8010] ;  /* 0x008010040c047981 */ /* 0x000f68000c1e1b00 */
[----:B------:R-:W5:Y:S01]  /*0190*/  LDG.E.64 R10, desc[UR4][R12.64+0x10010] ;  /* 0x010010040c0a7981 */ /* 0x000f62000c1e1b00 */
[----:B------:R-:W-:Y:S01]  /*01a0*/  UMOV UR6, 0x33333333 ;  /* 0x3333333300067882 */ /* 0x000fe20000000000 */
[----:B------:R-:W-:-:S02]  /*01b0*/  UMOV UR7, 0x3fd33333 ;  /* 0x3fd3333300077882 */ /* 0x000fc40000000000 */
[----:B--2---:R-:W-:Y:S01]  /*01c0*/  DMUL R16, R16, -UR6 ;  /* 0x8000000610107c28 */ /* 0x004fe20008000000 */
[----:B------:R-:W-:Y:S01]  /*01d0*/  UMOV UR6, 0x9999999a ;  /* 0x9999999a00067882 */ /* 0x000fe20000000000 */
[----:B------:R-:W-:-:S06]  /*01e0*/  UMOV UR7, 0x3fc99999 ;  /* 0x3fc9999900077882 */ /* 0x000fcc0000000000 */
[----:B---3--:R-:W-:Y:S01]  /*01f0*/  DFMA R14, R14, UR6, R16 ;  /* 0x000000060e0e7c2b */ /* 0x008fe20008000010 */
[----:B------:R-:W-:-:S07]  /*0200*/  UMOV UR7, 0x3fd99999 ;  /* 0x3fd9999900077882 */ /* 0x000fce0000000000 */
[----:B----4-:R-:W-:Y:S01]  /*0210*/  DFMA R14, R18, UR6, R14 ;  /* 0x00000006120e7c2b */ /* 0x010fe2000800000e */
[----:B------:R-:W-:Y:S01]  /*0220*/  UMOV UR6, 0x33333333 ;  /* 0x3333333300067882 */ /* 0x000fe20000000000 */
[----:B------:R-:W-:-:S06]  /*0230*/  UMOV UR7, 0x3fe33333 ;  /* 0x3fe3333300077882 */ /* 0x000fcc0000000000 */
[----:B-----5:R-:W-:-:S08]  /*0240*/  DFMA R14, R20, 0.5, R14 ;  /* 0x3fe00000140e782b */ /* 0x020fd0000000000e */
[----:B------:R-:W-:Y:S01]  /*0250*/  DFMA R8, R8, UR6, R14 ;  /* 0x0000000608087c2b */ /* 0x000fe2000800000e */
[----:B------:R-:W-:Y:S01]  /*0260*/  UMOV UR6, 0x66666666 ;  /* 0x6666666600067882 */ /* 0x000fe20000000000 */
[----:B------:R-:W-:-:S06]  /*0270*/  UMOV UR7, 0x3fe66666 ;  /* 0x3fe6666600077882 */ /* 0x000fcc0000000000 */
[----:B------:R-:W-:Y:S01]  /*0280*/  DFMA R6, R6, UR6, R8 ;  /* 0x0000000606067c2b */ /* 0x000fe20008000008 */
[----:B------:R-:W-:Y:S01]  /*0290*/  UMOV UR6, 0x9999999a ;  /* 0x9999999a00067882 */ /* 0x000fe20000000000 */
[----:B------:R-:W0:Y:S01]  /*02a0*/  LDC.64 R8, c[0x0][0x388] ;  /* 0x0000e200ff087b82 */ /* 0x000e220000000a00 */
[----:B------:R-:W-:-:S05]  /*02b0*/  UMOV UR7, 0x3fe99999 ;  /* 0x3fe9999900077882 */ /* 0x000fca0000000000 */
[----:B------:R-:W-:Y:S01]  /*02c0*/  DFMA R2, R2, -UR6, R6 ;  /* 0x8000000602027c2b */ /* 0x000fe20008000006 */
[----:B------:R-:W-:Y:S01]  /*02d0*/  UMOV UR6, 0xcccccccd ;  /* 0xcccccccd00067882 */ /* 0x000fe20000000000 */
[----:B------:R-:W-:-:S06]  /*02e0*/  UMOV UR7, 0x3feccccc ;  /* 0x3feccccc00077882 */ /* 0x000fcc0000000000 */
[----:B------:R-:W-:Y:S01]  /*02f0*/  DFMA R2, R4, -UR6, R2 ;  /* 0x8000000604027c2b */ /* 0x000fe20008000002 */
[----:B------:R-:W-:Y:S01]  /*0300*/  UMOV UR6, 0x9999999a ;  /* 0x9999999a00067882 */ /* 0x000fe20000000000 */
[----:B------:R-:W-:Y:S01]  /*0310*/  IADD3 R5, PT, PT, R0, 0x1, RZ ;  /* 0x0000000100057810 */ /* 0x000fe20007ffe0ff */
[----:B------:R-:W-:-:S05]  /*0320*/  UMOV UR7, 0x3fb99999 ;  /* 0x3fb9999900077882 */ /* 0x000fca0000000000 */
[----:B------:R-:W-:Y:S01]  /*0330*/  DFMA R2, R10, UR6, R2 ;  /* 0x000000060a027c2b */ /* 0x000fe20008000002 */
[----:B0-----:R-:W-:-:S06]  /*0340*/  IMAD.WIDE R4, R5, 0x8, R8 ;  /* 0x0000000805047825 */ /* 0x001fcc00078e0208 */
[----:B------:R-:W-:Y:S01]  /*0350*/  STG.E.64 desc[UR4][R4.64+0x8000], R2 ;  /* 0x0080000204007986 */ /* 0x000fe2000c101b04 */
[----:B------:R-:W-:Y:S05]  /*0360*/  EXIT ;  /* 0x000000000000794d */ /* 0x000fea0003800000 */
.L_x_0:
[----:B------:R-:W-:-:S00]  /*0370*/  BRA `(.L_x_0) ;  /* 0xfffffffc00fc7947 */ /* 0x000fc0000383ffff */
[----:B------:R-:W-:-:S00]  /*0380*/  NOP ;  /* 0x0000000000007918 */ /* 0x000fc00000000000 */
[----:B------:R-:W-:-:S00]  /*0390*/  NOP ;  /* 0x0000000000007918 */ /* 0x000fc00000000000 */
[----:B------:R-:W-:-:S00]  /*03a0*/  NOP ;  /* 0x0000000000007918 */ /* 0x000fc00000000000 */
[----:B------:R-:W-:-:S00]  /*03b0*/  NOP ;  /* 0x0000000000007918 */ /* 0x000fc00000000000 */
[----:B------:R-:W-:-:S00]  /*03c0*/  NOP ;  /* 0x0000000000007918 */ /* 0x000fc00000000000 */
[----:B------:R-:W-:-:S00]  /*03d0*/  NOP ;  /* 0x0000000000007918 */ /* 0x000fc00000000000 */
[----:B------:R-:W-:-:S00]  /*03e0*/  NOP ;  /* 0x0000000000007918 */ /* 0x000fc00000000000 */
[----:B------:R-:W-:-:S00]  /*03f0*/  NOP ;  /* 0x0000000000007918 */ /* 0x000fc00000000000 */
.L_x_1:


//--------------------- .nv.shared.reserved.0     --------------------------
	.section	.nv.shared.reserved.0,"aw",@nobits
	.weak		__nv_reservedSMEM_offset_0_alias
	.size		__nv_reservedSMEM_offset_0_alias, 0, 64
	.other		__nv_reservedSMEM_offset_0_alias,@"STO_CUDA_RESERVED_SHARED STV_DEFAULT"
__nv_reservedSMEM_offset_0_alias:
	.zero		0
	.zero		64


//--------------------- .nv.constant0._Z11ConvolutionPdS_ --------------------------
	.section	.nv.constant0._Z11ConvolutionPdS_,"a",@progbits
	.sectionflags	@""
	.align	4
.nv.constant0._Z11ConvolutionPdS_:
	.zero		912


//--------------------- SYMBOLS --------------------------

	.type		.nv.reservedSmem.offset0,@object
	.size		.nv.reservedSmem.offset0,0x4
